	.headerflags	@"EF_CUDA_TEXMODE_UNIFIED EF_CUDA_64BIT_ADDRESS EF_CUDA_ACCELERATORS EF_CUDA_SM90 EF_CUDA_VIRTUAL_SM(EF_CUDA_SM90)"
	.elftype	@"ET_EXEC"


//--------------------- .nv.info                  --------------------------
	.section	.nv.info,"",@"SHT_CUDA_INFO"
	.align	4


	//----- nvinfo : EIATTR_REGCOUNT
	.align		4
        /*0000*/ 	.byte	0x04, 0x2f
        /*0002*/ 	.short	(.L_1 - .L_0)
	.align		4
.L_0:
        /*0004*/ 	.word	index@(triton_poi_fused_leaky_relu_reflection_pad1d_3)
        /*0008*/ 	.word	0x0000000c


	//----- nvinfo : EIATTR_MIN_STACK_SIZE
	.align		4
.L_1:
        /*000c*/ 	.byte	0x04, 0x12
        /*000e*/ 	.short	(.L_3 - .L_2)
	.align		4
.L_2:
        /*0010*/ 	.word	index@(triton_poi_fused_leaky_relu_reflection_pad1d_3)
        /*0014*/ 	.word	0x00000000


	//----- nvinfo : EIATTR_FRAME_SIZE
	.align		4
.L_3:
        /*0018*/ 	.byte	0x04, 0x11
        /*001a*/ 	.short	(.L_5 - .L_4)
	.align		4
.L_4:
        /*001c*/ 	.word	index@(triton_poi_fused_leaky_relu_reflection_pad1d_3)
        /*0020*/ 	.word	0x00000000


	//----- nvinfo : EIATTR_MIN_STACK_SIZE
	.align		4
.L_5:
        /*0024*/ 	.byte	0x04, 0x12
        /*0026*/ 	.short	(.L_7 - .L_6)
	.align		4
.L_6:
        /*0028*/ 	.word	index@(triton_poi_fused_leaky_relu_reflection_pad1d_3)
        /*002c*/ 	.word	0x00000000
.L_7:


//--------------------- .nv.info.triton_poi_fused_leaky_relu_reflection_pad1d_3 --------------------------
	.section	.nv.info.triton_poi_fused_leaky_relu_reflection_pad1d_3,"",@"SHT_CUDA_INFO"
	.sectionflags	@""
	.align	4


	//----- nvinfo : EIATTR_CUDA_API_VERSION
	.align		4
        /*0000*/ 	.byte	0x04, 0x37
        /*0002*/ 	.short	(.L_9 - .L_8)
.L_8:
        /*0004*/ 	.word	0x0000007c


	//----- nvinfo : EIATTR_KPARAM_INFO
	.align		4
.L_9:
        /*0008*/ 	.byte	0x04, 0x17
        /*000a*/ 	.short	(.L_11 - .L_10)
.L_10:
        /*000c*/ 	.word	0x00000000
        /*0010*/ 	.short	0x0002
        /*0012*/ 	.short	0x0010
        /*0014*/ 	.byte	0x00, 0xf0, 0x11, 0x00


	//----- nvinfo : EIATTR_KPARAM_INFO
	.align		4
.L_11:
        /*0018*/ 	.byte	0x04, 0x17
        /*001a*/ 	.short	(.L_13 - .L_12)
.L_12:
        /*001c*/ 	.word	0x00000000
        /*0020*/ 	.short	0x0001
        /*0022*/ 	.short	0x0008
        /*0024*/ 	.byte	0x00, 0xf4, 0x21, 0x00


	//----- nvinfo : EIATTR_KPARAM_INFO
	.align		4
.L_13:
        /*0028*/ 	.byte	0x04, 0x17
        /*002a*/ 	.short	(.L_15 - .L_14)
.L_14:
        /*002c*/ 	.word	0x00000000
        /*0030*/ 	.short	0x0000
        /*0032*/ 	.short	0x0000
        /*0034*/ 	.byte	0x00, 0xf4, 0x21, 0x00


	//----- nvinfo : EIATTR_SPARSE_MMA_MASK
	.align		4
.L_15:
        /*0038*/ 	.byte	0x03, 0x50
        /*003a*/ 	.short	0x0000


	//----- nvinfo : EIATTR_MAXREG_COUNT
	.align		4
        /*003c*/ 	.byte	0x03, 0x1b
        /*003e*/ 	.short	0x00ff


	//----- nvinfo : EIATTR_EXIT_INSTR_OFFSETS
	.align		4
        /*0040*/ 	.byte	0x04, 0x1c
        /*0042*/ 	.short	(.L_17 - .L_16)


	//   ....[0]....
.L_16:
        /*0044*/ 	.word	0x000001b0


	//   ....[1]....
        /*0048*/ 	.word	0x000001d0


	//----- nvinfo : EIATTR_REQNTID
	.align		4
.L_17:
        /*004c*/ 	.byte	0x04, 0x10
        /*004e*/ 	.short	(.L_19 - .L_18)
.L_18:
        /*0050*/ 	.word	0x00000020
        /*0054*/ 	.word	0x00000001
        /*0058*/ 	.word	0x00000001


	//----- nvinfo : EIATTR_CRS_STACK_SIZE
	.align		4
.L_19:
        /*005c*/ 	.byte	0x04, 0x1e
        /*005e*/ 	.short	(.L_21 - .L_20)
.L_20:
        /*0060*/ 	.word	0x00000000


	//----- nvinfo : EIATTR_CBANK_PARAM_SIZE
	.align		4
.L_21:
        /*0064*/ 	.byte	0x03, 0x19
        /*0066*/ 	.short	0x0014


	//----- nvinfo : EIATTR_PARAM_CBANK
	.align		4
        /*0068*/ 	.byte	0x04, 0x0a
        /*006a*/ 	.short	(.L_23 - .L_22)
	.align		4
.L_22:
        /*006c*/ 	.word	index@(.nv.constant0.triton_poi_fused_leaky_relu_reflection_pad1d_3)
        /*0070*/ 	.short	0x0210
        /*0072*/ 	.short	0x0014


	//----- nvinfo : EIATTR_SW_WAR
	.align		4
.L_23:
        /*0074*/ 	.byte	0x04, 0x36
        /*0076*/ 	.short	(.L_25 - .L_24)
.L_24:
        /*0078*/ 	.word	0x00000008
.L_25:


//--------------------- .nv.callgraph             --------------------------
	.section	.nv.callgraph,"",@"SHT_CUDA_CALLGRAPH"
	.align	4
	.sectionentsize	8
	.align		4
        /*0000*/ 	.word	0x00000000
	.align		4
        /*0004*/ 	.word	0xffffffff
	.align		4
        /*0008*/ 	.word	0x00000000
	.align		4
        /*000c*/ 	.word	0xfffffffe
	.align		4
        /*0010*/ 	.word	0x00000000
	.align		4
        /*0014*/ 	.word	0xfffffffd
	.align		4
        /*0018*/ 	.word	0x00000000
	.align		4
        /*001c*/ 	.word	0xfffffffc


//--------------------- .text.triton_poi_fused_leaky_relu_reflection_pad1d_3 --------------------------
	.section	.text.triton_poi_fused_leaky_relu_reflection_pad1d_3,"ax",@progbits
	.align	128
        .global         triton_poi_fused_leaky_relu_reflection_pad1d_3
        .type           triton_poi_fused_leaky_relu_reflection_pad1d_3,@function
        .size           triton_poi_fused_leaky_relu_reflection_pad1d_3,(.L_x_3 - triton_poi_fused_leaky_relu_reflection_pad1d_3)
        .other          triton_poi_fused_leaky_relu_reflection_pad1d_3,@"STO_CUDA_ENTRY STV_DEFAULT"
triton_poi_fused_leaky_relu_reflection_pad1d_3:
.text.triton_poi_fused_leaky_relu_reflection_pad1d_3:
[----:B------:R-:W0:Y:S02]  /*0000*/  LDC R1, c[0x0][0x28] ;  /* 0x00000a00ff017b82 */ /* 0x000e240000000800 */
[----:B------:R-:W1:Y:S01]  /*0010*/  S2R R0, SR_TID.X ;  /* 0x0000000000007919 */ /* 0x000e620000002100 */
[----:B------:R-:W2:Y:S01]  /*0020*/  LDC.64 R4, c[0x0][0x218] ;  /* 0x00008600ff047b82 */ /* 0x000ea20000000a00 */
[----:B------:R-:W-:Y:S01]  /*0030*/  ULDC.64 UR4, c[0x0][0x208] ;  /* 0x0000820000047ab9 */ /* 0x000fe20000000a00 */
[----:B------:R-:W-:Y:S01]  /*0040*/  BSSY B0, `(.L_x_0) ;  /* 0x0000013000007945 */ /* 0x000fe20003800000 */
[----:B------:R-:W3:Y:S01]  /*0050*/  S2R R7, SR_CTAID.X ;  /* 0x0000000000077919 */ /* 0x000ee20000002500 */
[----:B-1----:R-:W-:-:S05]  /*0060*/  LOP3.LUT R0, R0, 0x1f, RZ, 0xc0, !PT ;  /* 0x0000001f00007812 */ /* 0x002fca00078ec0ff */
[----:B---3--:R-:W-:-:S04]  /*0070*/  IMAD R7, R7, 0x20, R0 ;  /* 0x0000002007077824 */ /* 0x008fc800078e0200 */
[C---:B------:R-:W-:Y:S01]  /*0080*/  IMAD.HI R0, R7.reuse, 0x2aaaaaab, RZ ;  /* 0x2aaaaaab07007827 */ /* 0x040fe200078e02ff */
[----:B------:R-:W-:-:S04]  /*0090*/  ISETP.GE.AND P1, PT, R7, 0x18, PT ;  /* 0x000000180700780c */ /* 0x000fc80003f26270 */
[----:B------:R-:W-:-:S05]  /*00a0*/  LEA.HI R0, R0, R0, RZ, 0x1 ;  /* 0x0000000000007211 */ /* 0x000fca00078f08ff */
[----:B------:R-:W-:-:S05]  /*00b0*/  IMAD R2, R0, 0x6, RZ ;  /* 0x0000000600027824 */ /* 0x000fca00078e02ff */
[----:B------:R-:W-:-:S04]  /*00c0*/  LOP3.LUT R2, RZ, R2, RZ, 0x33, !PT ;  /* 0x00000002ff027212 */ /* 0x000fc800078e33ff */
[----:B------:R-:W-:-:S04]  /*00d0*/  IADD3 R2, R7, R2, RZ ;  /* 0x0000000207027210 */ /* 0x000fc80007ffe0ff */
[----:B------:R-:W-:Y:S02]  /*00e0*/  IABS R6, R2 ;  /* 0x0000000200067213 */ /* 0x000fe40000000000 */
[----:B------:R-:W1:Y:S03]  /*00f0*/  LDC.64 R2, c[0x0][0x210] ;  /* 0x00008400ff027b82 */ /* 0x000e660000000a00 */
[----:B------:R-:W-:-:S05]  /*0100*/  VIADD R6, R6, 0xfffffffd ;  /* 0xfffffffd06067836 */ /* 0x000fca0000000000 */
[----:B------:R-:W-:-:S04]  /*0110*/  IABS R9, R6 ;  /* 0x0000000600097213 */ /* 0x000fc80000000000 */
[----:B------:R-:W-:Y:S01]  /*0120*/  LEA R9, R0, -R9, 0x2 ;  /* 0x8000000900097211 */ /* 0x000fe200078e10ff */
[----:B------:R-:W-:-:S04]  /*0130*/  IMAD.MOV.U32 R0, RZ, RZ, RZ ;  /* 0x000000ffff007224 */ /* 0x000fc800078e00ff */
[----:B-1----:R-:W-:Y:S01]  /*0140*/  IMAD.WIDE R2, R9, 0x4, R2 ;  /* 0x0000000409027825 */ /* 0x002fe200078e0202 */
[----:B--2---:R-:W-:Y:S06]  /*0150*/  @P1 BRA `(.L_x_1) ;  /* 0x0000000000041947 */ /* 0x004fec0003800000 */
[----:B------:R1:W5:Y:S02]  /*0160*/  LDG.E.EL R0, desc[UR4][R2.64+0xc] ;  /* 0x00000c0402007981 */ /* 0x000364000c2e1900 */
.L_x_1:
[----:B------:R-:W-:Y:S05]  /*0170*/  BSYNC B0 ;  /* 0x0000000000007941 */ /* 0x000fea0003800000 */
.L_x_0:
[----:B-----5:R-:W-:Y:S01]  /*0180*/  FSETP.GT.AND P0, PT, R0, RZ, PT ;  /* 0x000000ff0000720b */ /* 0x020fe20003f04000 */
[----:B-1----:R-:W-:-:S12]  /*0190*/  IMAD.WIDE R2, R7, 0x4, R4 ;  /* 0x0000000407027825 */ /* 0x002fd800078e0204 */
[----:B------:R-:W-:Y:S01]  /*01a0*/  @!P0 FMUL R0, R0, 0.20000000298023223877 ;  /* 0x3e4ccccd00008820 */ /* 0x000fe20000400000 */
[----:B------:R-:W-:Y:S06]  /*01b0*/  @P1 EXIT ;  /* 0x000000000000194d */ /* 0x000fec0003800000 */
[----:B------:R-:W-:Y:S01]  /*01c0*/  STG.E desc[UR4][R2.64], R0 ;  /* 0x0000000002007986 */ /* 0x000fe2000c101904 */
[----:B------:R-:W-:Y:S05]  /*01d0*/  EXIT ;  /* 0x000000000000794d */ /* 0x000fea0003800000 */
.L_x_2:
[----:B------:R-:W-:-:S00]  /*01e0*/  BRA `(.L_x_2) ;  /* 0xfffffffc00fc7947 */ /* 0x000fc0000383ffff */
[----:B------:R-:W-:-:S00]  /*01f0*/  NOP ;  /* 0x0000000000007918 */ /* 0x000fc00000000000 */
        /* <DEDUP_REMOVED lines=8> */
.L_x_3:


//--------------------- .nv.constant0.triton_poi_fused_leaky_relu_reflection_pad1d_3 --------------------------
	.section	.nv.constant0.triton_poi_fused_leaky_relu_reflection_pad1d_3,"a",@progbits
	.sectionflags	@""
	.align	4
.nv.constant0.triton_poi_fused_leaky_relu_reflection_pad1d_3:
	.zero		548
